//
// Generated by NVIDIA NVVM Compiler
//
// Compiler Build ID: CL-36424714
// Cuda compilation tools, release 13.0, V13.0.88
// Based on NVVM 20.0.0
//

.version 9.0
.target sm_100
.address_size 64

	// .globl	_Z31matchPointsAndCalculateDistanceP5PointS0_Pfi

.visible .entry _Z31matchPointsAndCalculateDistanceP5PointS0_Pfi(
	.param .u64 .ptr .align 1 _Z31matchPointsAndCalculateDistanceP5PointS0_Pfi_param_0,
	.param .u64 .ptr .align 1 _Z31matchPointsAndCalculateDistanceP5PointS0_Pfi_param_1,
	.param .u64 .ptr .align 1 _Z31matchPointsAndCalculateDistanceP5PointS0_Pfi_param_2,
	.param .u32 _Z31matchPointsAndCalculateDistanceP5PointS0_Pfi_param_3
)
{
	.reg .pred 	%p<26>;
	.reg .b32 	%r<23>;
	.reg .b32 	%f<191>;
	.reg .b64 	%rd<21>;

	ld.param.u64 	%rd5, [_Z31matchPointsAndCalculateDistanceP5PointS0_Pfi_param_0];
	ld.param.u64 	%rd7, [_Z31matchPointsAndCalculateDistanceP5PointS0_Pfi_param_1];
	ld.param.u64 	%rd6, [_Z31matchPointsAndCalculateDistanceP5PointS0_Pfi_param_2];
	ld.param.u32 	%r13, [_Z31matchPointsAndCalculateDistanceP5PointS0_Pfi_param_3];
	cvta.to.global.u64 	%rd1, %rd7;
	mov.u32 	%r14, %ctaid.x;
	mov.u32 	%r15, %ntid.x;
	mov.u32 	%r16, %tid.x;
	mad.lo.s32 	%r1, %r14, %r15, %r16;
	setp.ge.s32 	%p1, %r1, %r13;
	@%p1 bra 	$L__BB0_14;
	setp.lt.s32 	%p2, %r13, 1;
	mov.f32 	%f190, 0f7F7FFFFF;
	@%p2 bra 	$L__BB0_13;
	cvta.to.global.u64 	%rd8, %rd5;
	mul.wide.s32 	%rd9, %r1, 16;
	add.s64 	%rd10, %rd8, %rd9;
	ld.global.f32 	%f1, [%rd10];
	ld.global.f32 	%f2, [%rd10+4];
	ld.global.f32 	%f3, [%rd10+8];
	and.b32  	%r2, %r13, 7;
	setp.lt.u32 	%p3, %r13, 8;
	mov.f32 	%f190, 0f7F7FFFFF;
	mov.b32 	%r21, 0;
	@%p3 bra 	$L__BB0_5;
	and.b32  	%r21, %r13, 2147483640;
	neg.s32 	%r19, %r21;
	add.s64 	%rd20, %rd1, 64;
	mov.f32 	%f190, 0f7F7FFFFF;
$L__BB0_4:
	.pragma "nounroll";
	ld.global.f32 	%f20, [%rd20+-64];
	sub.f32 	%f21, %f1, %f20;
	ld.global.f32 	%f22, [%rd20+-60];
	sub.f32 	%f23, %f2, %f22;
	ld.global.f32 	%f24, [%rd20+-56];
	sub.f32 	%f25, %f3, %f24;
	mul.f32 	%f26, %f23, %f23;
	fma.rn.f32 	%f27, %f21, %f21, %f26;
	fma.rn.f32 	%f28, %f25, %f25, %f27;
	sqrt.rn.f32 	%f29, %f28;
	setp.lt.f32 	%p4, %f29, %f190;
	selp.f32 	%f30, %f29, %f190, %p4;
	ld.global.f32 	%f31, [%rd20+-48];
	sub.f32 	%f32, %f1, %f31;
	ld.global.f32 	%f33, [%rd20+-44];
	sub.f32 	%f34, %f2, %f33;
	ld.global.f32 	%f35, [%rd20+-40];
	sub.f32 	%f36, %f3, %f35;
	mul.f32 	%f37, %f34, %f34;
	fma.rn.f32 	%f38, %f32, %f32, %f37;
	fma.rn.f32 	%f39, %f36, %f36, %f38;
	sqrt.rn.f32 	%f40, %f39;
	setp.lt.f32 	%p5, %f40, %f30;
	selp.f32 	%f41, %f40, %f30, %p5;
	ld.global.f32 	%f42, [%rd20+-32];
	sub.f32 	%f43, %f1, %f42;
	ld.global.f32 	%f44, [%rd20+-28];
	sub.f32 	%f45, %f2, %f44;
	ld.global.f32 	%f46, [%rd20+-24];
	sub.f32 	%f47, %f3, %f46;
	mul.f32 	%f48, %f45, %f45;
	fma.rn.f32 	%f49, %f43, %f43, %f48;
	fma.rn.f32 	%f50, %f47, %f47, %f49;
	sqrt.rn.f32 	%f51, %f50;
	setp.lt.f32 	%p6, %f51, %f41;
	selp.f32 	%f52, %f51, %f41, %p6;
	ld.global.f32 	%f53, [%rd20+-16];
	sub.f32 	%f54, %f1, %f53;
	ld.global.f32 	%f55, [%rd20+-12];
	sub.f32 	%f56, %f2, %f55;
	ld.global.f32 	%f57, [%rd20+-8];
	sub.f32 	%f58, %f3, %f57;
	mul.f32 	%f59, %f56, %f56;
	fma.rn.f32 	%f60, %f54, %f54, %f59;
	fma.rn.f32 	%f61, %f58, %f58, %f60;
	sqrt.rn.f32 	%f62, %f61;
	setp.lt.f32 	%p7, %f62, %f52;
	selp.f32 	%f63, %f62, %f52, %p7;
	ld.global.f32 	%f64, [%rd20];
	sub.f32 	%f65, %f1, %f64;
	ld.global.f32 	%f66, [%rd20+4];
	sub.f32 	%f67, %f2, %f66;
	ld.global.f32 	%f68, [%rd20+8];
	sub.f32 	%f69, %f3, %f68;
	mul.f32 	%f70, %f67, %f67;
	fma.rn.f32 	%f71, %f65, %f65, %f70;
	fma.rn.f32 	%f72, %f69, %f69, %f71;
	sqrt.rn.f32 	%f73, %f72;
	setp.lt.f32 	%p8, %f73, %f63;
	selp.f32 	%f74, %f73, %f63, %p8;
	ld.global.f32 	%f75, [%rd20+16];
	sub.f32 	%f76, %f1, %f75;
	ld.global.f32 	%f77, [%rd20+20];
	sub.f32 	%f78, %f2, %f77;
	ld.global.f32 	%f79, [%rd20+24];
	sub.f32 	%f80, %f3, %f79;
	mul.f32 	%f81, %f78, %f78;
	fma.rn.f32 	%f82, %f76, %f76, %f81;
	fma.rn.f32 	%f83, %f80, %f80, %f82;
	sqrt.rn.f32 	%f84, %f83;
	setp.lt.f32 	%p9, %f84, %f74;
	selp.f32 	%f85, %f84, %f74, %p9;
	ld.global.f32 	%f86, [%rd20+32];
	sub.f32 	%f87, %f1, %f86;
	ld.global.f32 	%f88, [%rd20+36];
	sub.f32 	%f89, %f2, %f88;
	ld.global.f32 	%f90, [%rd20+40];
	sub.f32 	%f91, %f3, %f90;
	mul.f32 	%f92, %f89, %f89;
	fma.rn.f32 	%f93, %f87, %f87, %f92;
	fma.rn.f32 	%f94, %f91, %f91, %f93;
	sqrt.rn.f32 	%f95, %f94;
	setp.lt.f32 	%p10, %f95, %f85;
	selp.f32 	%f96, %f95, %f85, %p10;
	ld.global.f32 	%f97, [%rd20+48];
	sub.f32 	%f98, %f1, %f97;
	ld.global.f32 	%f99, [%rd20+52];
	sub.f32 	%f100, %f2, %f99;
	ld.global.f32 	%f101, [%rd20+56];
	sub.f32 	%f102, %f3, %f101;
	mul.f32 	%f103, %f100, %f100;
	fma.rn.f32 	%f104, %f98, %f98, %f103;
	fma.rn.f32 	%f105, %f102, %f102, %f104;
	sqrt.rn.f32 	%f106, %f105;
	setp.lt.f32 	%p11, %f106, %f96;
	selp.f32 	%f190, %f106, %f96, %p11;
	add.s32 	%r19, %r19, 8;
	add.s64 	%rd20, %rd20, 128;
	setp.ne.s32 	%p12, %r19, 0;
	@%p12 bra 	$L__BB0_4;
$L__BB0_5:
	setp.eq.s32 	%p13, %r2, 0;
	@%p13 bra 	$L__BB0_13;
	and.b32  	%r8, %r13, 3;
	setp.lt.u32 	%p14, %r2, 4;
	@%p14 bra 	$L__BB0_8;
	mul.wide.u32 	%rd11, %r21, 16;
	add.s64 	%rd12, %rd1, %rd11;
	ld.global.f32 	%f108, [%rd12];
	sub.f32 	%f109, %f1, %f108;
	ld.global.f32 	%f110, [%rd12+4];
	sub.f32 	%f111, %f2, %f110;
	ld.global.f32 	%f112, [%rd12+8];
	sub.f32 	%f113, %f3, %f112;
	mul.f32 	%f114, %f111, %f111;
	fma.rn.f32 	%f115, %f109, %f109, %f114;
	fma.rn.f32 	%f116, %f113, %f113, %f115;
	sqrt.rn.f32 	%f117, %f116;
	setp.lt.f32 	%p15, %f117, %f190;
	selp.f32 	%f118, %f117, %f190, %p15;
	ld.global.f32 	%f119, [%rd12+16];
	sub.f32 	%f120, %f1, %f119;
	ld.global.f32 	%f121, [%rd12+20];
	sub.f32 	%f122, %f2, %f121;
	ld.global.f32 	%f123, [%rd12+24];
	sub.f32 	%f124, %f3, %f123;
	mul.f32 	%f125, %f122, %f122;
	fma.rn.f32 	%f126, %f120, %f120, %f125;
	fma.rn.f32 	%f127, %f124, %f124, %f126;
	sqrt.rn.f32 	%f128, %f127;
	setp.lt.f32 	%p16, %f128, %f118;
	selp.f32 	%f129, %f128, %f118, %p16;
	ld.global.f32 	%f130, [%rd12+32];
	sub.f32 	%f131, %f1, %f130;
	ld.global.f32 	%f132, [%rd12+36];
	sub.f32 	%f133, %f2, %f132;
	ld.global.f32 	%f134, [%rd12+40];
	sub.f32 	%f135, %f3, %f134;
	mul.f32 	%f136, %f133, %f133;
	fma.rn.f32 	%f137, %f131, %f131, %f136;
	fma.rn.f32 	%f138, %f135, %f135, %f137;
	sqrt.rn.f32 	%f139, %f138;
	setp.lt.f32 	%p17, %f139, %f129;
	selp.f32 	%f140, %f139, %f129, %p17;
	ld.global.f32 	%f141, [%rd12+48];
	sub.f32 	%f142, %f1, %f141;
	ld.global.f32 	%f143, [%rd12+52];
	sub.f32 	%f144, %f2, %f143;
	ld.global.f32 	%f145, [%rd12+56];
	sub.f32 	%f146, %f3, %f145;
	mul.f32 	%f147, %f144, %f144;
	fma.rn.f32 	%f148, %f142, %f142, %f147;
	fma.rn.f32 	%f149, %f146, %f146, %f148;
	sqrt.rn.f32 	%f150, %f149;
	setp.lt.f32 	%p18, %f150, %f140;
	selp.f32 	%f190, %f150, %f140, %p18;
	add.s32 	%r21, %r21, 4;
$L__BB0_8:
	setp.eq.s32 	%p19, %r8, 0;
	@%p19 bra 	$L__BB0_13;
	setp.eq.s32 	%p20, %r8, 1;
	@%p20 bra 	$L__BB0_11;
	mul.wide.u32 	%rd13, %r21, 16;
	add.s64 	%rd14, %rd1, %rd13;
	ld.global.f32 	%f152, [%rd14];
	sub.f32 	%f153, %f1, %f152;
	ld.global.f32 	%f154, [%rd14+4];
	sub.f32 	%f155, %f2, %f154;
	ld.global.f32 	%f156, [%rd14+8];
	sub.f32 	%f157, %f3, %f156;
	mul.f32 	%f158, %f155, %f155;
	fma.rn.f32 	%f159, %f153, %f153, %f158;
	fma.rn.f32 	%f160, %f157, %f157, %f159;
	sqrt.rn.f32 	%f161, %f160;
	setp.lt.f32 	%p21, %f161, %f190;
	selp.f32 	%f162, %f161, %f190, %p21;
	ld.global.f32 	%f163, [%rd14+16];
	sub.f32 	%f164, %f1, %f163;
	ld.global.f32 	%f165, [%rd14+20];
	sub.f32 	%f166, %f2, %f165;
	ld.global.f32 	%f167, [%rd14+24];
	sub.f32 	%f168, %f3, %f167;
	mul.f32 	%f169, %f166, %f166;
	fma.rn.f32 	%f170, %f164, %f164, %f169;
	fma.rn.f32 	%f171, %f168, %f168, %f170;
	sqrt.rn.f32 	%f172, %f171;
	setp.lt.f32 	%p22, %f172, %f162;
	selp.f32 	%f190, %f172, %f162, %p22;
	add.s32 	%r21, %r21, 2;
$L__BB0_11:
	and.b32  	%r18, %r13, 1;
	setp.eq.b32 	%p23, %r18, 1;
	not.pred 	%p24, %p23;
	@%p24 bra 	$L__BB0_13;
	mul.wide.u32 	%rd15, %r21, 16;
	add.s64 	%rd16, %rd1, %rd15;
	ld.global.f32 	%f173, [%rd16];
	sub.f32 	%f174, %f1, %f173;
	ld.global.f32 	%f175, [%rd16+4];
	sub.f32 	%f176, %f2, %f175;
	ld.global.f32 	%f177, [%rd16+8];
	sub.f32 	%f178, %f3, %f177;
	mul.f32 	%f179, %f176, %f176;
	fma.rn.f32 	%f180, %f174, %f174, %f179;
	fma.rn.f32 	%f181, %f178, %f178, %f180;
	sqrt.rn.f32 	%f182, %f181;
	setp.lt.f32 	%p25, %f182, %f190;
	selp.f32 	%f190, %f182, %f190, %p25;
$L__BB0_13:
	cvta.to.global.u64 	%rd17, %rd6;
	mul.wide.s32 	%rd18, %r1, 4;
	add.s64 	%rd19, %rd17, %rd18;
	st.global.f32 	[%rd19], %f190;
$L__BB0_14:
	ret;

}


// ===== COMPILED SASS (sm_100) =====

	.target	sm_100

	.elftype	@"ET_EXEC"


//--------------------- .note.nv.tkinfo           --------------------------
	.section	.note.nv.tkinfo,"",@"SHT_NOTE"
	.sectionflags	@"SHF_NOTE_NV_TKINFO"
	.tkinfo
        /*0018*/ 	.word	0x00000002
        /*0030*/ 	.string	""
        /*0030*/ 	.string	"ptxas"
        /*0030*/ 	.string	"Cuda compilation tools, release 13.0, V13.0.88"
        /*0030*/ 	.string	"Build cuda_13.0.r13.0/compiler.36424714_0"
        /*0030*/ 	.string	"-arch sm_100 -m 64 "



//--------------------- .note.nv.cuinfo           --------------------------
	.section	.note.nv.cuinfo,"",@"SHT_NOTE"
	.sectionflags	@"SHF_NOTE_NV_CUINFO"
        /*0018*/ 	.short	0x0002
        /*001a*/ 	.short	0x0064
        /*001c*/ 	.short	0x0082
	.zero		2


//--------------------- .nv.info                  --------------------------
	.section	.nv.info,"",@"SHT_CUDA_INFO"
	.align	4


	//----- nvinfo : EIATTR_REGCOUNT
	.align		4
        /*0000*/ 	.byte	0x04, 0x2f
        /*0002*/ 	.short	(.L_1 - .L_0)
	.align		4
.L_0:
        /*0004*/ 	.word	index@(_Z31matchPointsAndCalculateDistanceP5PointS0_Pfi)
        /*0008*/ 	.word	0x00000015


	//----- nvinfo : EIATTR_FRAME_SIZE
	.align		4
.L_1:
        /*000c*/ 	.byte	0x04, 0x11
        /*000e*/ 	.short	(.L_3 - .L_2)
	.align		4
.L_2:
        /*0010*/ 	.word	index@($__internal_0_$__cuda_sm20_sqrt_rn_f32_slowpath)
        /*0014*/ 	.word	0x00000000


	//----- nvinfo : EIATTR_FRAME_SIZE
	.align		4
.L_3:
        /*0018*/ 	.byte	0x04, 0x11
        /*001a*/ 	.short	(.L_5 - .L_4)
	.align		4
.L_4:
        /*001c*/ 	.word	index@(_Z31matchPointsAndCalculateDistanceP5PointS0_Pfi)
        /*0020*/ 	.word	0x00000000


	//----- nvinfo : EIATTR_MIN_STACK_SIZE
	.align		4
.L_5:
        /*0024*/ 	.byte	0x04, 0x12
        /*0026*/ 	.short	(.L_7 - .L_6)
	.align		4
.L_6:
        /*0028*/ 	.word	index@(_Z31matchPointsAndCalculateDistanceP5PointS0_Pfi)
        /*002c*/ 	.word	0x00000000
.L_7:


//--------------------- .nv.compat                --------------------------
	.section	.nv.compat,"",@"SHT_CUDA_COMPAT_INFO"
	.align	4
        /*0000*/ 	.byte	0x02, 0x09, 0x00, 0x00, 0x02, 0x02, 0x01, 0x00, 0x02, 0x05, 0x05, 0x00, 0x03, 0x07, 0x01, 0x01
        /*0010*/ 	.byte	0x02, 0x03, 0x00, 0x00, 0x02, 0x06, 0x01, 0x00, 0x04, 0x0b, 0x08, 0x00, 0x01, 0x00, 0x00, 0x00
        /*0020*/ 	.byte	0x00, 0x00, 0x00, 0x00


//--------------------- .nv.info._Z31matchPointsAndCalculateDistanceP5PointS0_Pfi --------------------------
	.section	.nv.info._Z31matchPointsAndCalculateDistanceP5PointS0_Pfi,"",@"SHT_CUDA_INFO"
	.sectionflags	@""
	.align	4


	//----- nvinfo : EIATTR_CUDA_API_VERSION
	.align		4
        /*0000*/ 	.byte	0x04, 0x37
        /*0002*/ 	.short	(.L_9 - .L_8)
.L_8:
        /*0004*/ 	.word	0x00000082


	//----- nvinfo : EIATTR_KPARAM_INFO
	.align		4
.L_9:
        /*0008*/ 	.byte	0x04, 0x17
        /*000a*/ 	.short	(.L_11 - .L_10)
.L_10:
        /*000c*/ 	.word	0x00000000
        /*0010*/ 	.short	0x0003
        /*0012*/ 	.short	0x0018
        /*0014*/ 	.byte	0x00, 0xf0, 0x11, 0x00


	//----- nvinfo : EIATTR_KPARAM_INFO
	.align		4
.L_11:
        /*0018*/ 	.byte	0x04, 0x17
        /*001a*/ 	.short	(.L_13 - .L_12)
.L_12:
        /*001c*/ 	.word	0x00000000
        /*0020*/ 	.short	0x0002
        /*0022*/ 	.short	0x0010
        /*0024*/ 	.byte	0x00, 0xf5, 0x21, 0x00


	//----- nvinfo : EIATTR_KPARAM_INFO
	.align		4
.L_13:
        /*0028*/ 	.byte	0x04, 0x17
        /*002a*/ 	.short	(.L_15 - .L_14)
.L_14:
        /*002c*/ 	.word	0x00000000
        /*0030*/ 	.short	0x0001
        /*0032*/ 	.short	0x0008
        /*0034*/ 	.byte	0x00, 0xf5, 0x21, 0x00


	//----- nvinfo : EIATTR_KPARAM_INFO
	.align		4
.L_15:
        /*0038*/ 	.byte	0x04, 0x17
        /*003a*/ 	.short	(.L_17 - .L_16)
.L_16:
        /*003c*/ 	.word	0x00000000
        /*0040*/ 	.short	0x0000
        /*0042*/ 	.short	0x0000
        /*0044*/ 	.byte	0x00, 0xf5, 0x21, 0x00


	//----- nvinfo : EIATTR_SPARSE_MMA_MASK
	.align		4
.L_17:
        /*0048*/ 	.byte	0x03, 0x50
        /*004a*/ 	.short	0x0000


	//----- nvinfo : EIATTR_MAXREG_COUNT
	.align		4
        /*004c*/ 	.byte	0x03, 0x1b
        /*004e*/ 	.short	0x00ff


	//----- nvinfo : EIATTR_MERCURY_ISA_VERSION
	.align		4
        /*0050*/ 	.byte	0x03, 0x5f
        /*0052*/ 	.short	0x0101


	//----- nvinfo : EIATTR_VRC_CTA_INIT_COUNT
	.align		4
        /*0054*/ 	.byte	0x02, 0x4a
	.zero		1
	.zero		1


	//----- nvinfo : EIATTR_EXIT_INSTR_OFFSETS
	.align		4
        /*0058*/ 	.byte	0x04, 0x1c
        /*005a*/ 	.short	(.L_19 - .L_18)


	//   ....[0]....
.L_18:
        /*005c*/ 	.word	0x00000070


	//   ....[1]....
        /*0060*/ 	.word	0x00001b90


	//----- nvinfo : EIATTR_CRS_STACK_SIZE
	.align		4
.L_19:
        /*0064*/ 	.byte	0x04, 0x1e
        /*0066*/ 	.short	(.L_21 - .L_20)
.L_20:
        /*0068*/ 	.word	0x00000000


	//----- nvinfo : EIATTR_CBANK_PARAM_SIZE
	.align		4
.L_21:
        /*006c*/ 	.byte	0x03, 0x19
        /*006e*/ 	.short	0x001c


	//----- nvinfo : EIATTR_PARAM_CBANK
	.align		4
        /*0070*/ 	.byte	0x04, 0x0a
        /*0072*/ 	.short	(.L_23 - .L_22)
	.align		4
.L_22:
        /*0074*/ 	.word	index@(.nv.constant0._Z31matchPointsAndCalculateDistanceP5PointS0_Pfi)
        /*0078*/ 	.short	0x0380
        /*007a*/ 	.short	0x001c


	//----- nvinfo : EIATTR_SW_WAR
	.align		4
.L_23:
        /*007c*/ 	.byte	0x04, 0x36
        /*007e*/ 	.short	(.L_25 - .L_24)
.L_24:
        /*0080*/ 	.word	0x00000008
.L_25:


//--------------------- .nv.callgraph             --------------------------
	.section	.nv.callgraph,"",@"SHT_CUDA_CALLGRAPH"
	.align	4
	.sectionentsize	8
	.align		4
        /*0000*/ 	.word	0x00000000
	.align		4
        /*0004*/ 	.word	0xffffffff
	.align		4
        /*0008*/ 	.word	0x00000000
	.align		4
        /*000c*/ 	.word	0xfffffffe
	.align		4
        /*0010*/ 	.word	0x00000000
	.align		4
        /*0014*/ 	.word	0xfffffffd
	.align		4
        /*0018*/ 	.word	0x00000000
	.align		4
        /*001c*/ 	.word	0xfffffffc


//--------------------- .text._Z31matchPointsAndCalculateDistanceP5PointS0_Pfi --------------------------
	.section	.text._Z31matchPointsAndCalculateDistanceP5PointS0_Pfi,"ax",@progbits
	.align	128
        .global         _Z31matchPointsAndCalculateDistanceP5PointS0_Pfi
        .type           _Z31matchPointsAndCalculateDistanceP5PointS0_Pfi,@function
        .size           _Z31matchPointsAndCalculateDistanceP5PointS0_Pfi,(.L_x_53 - _Z31matchPointsAndCalculateDistanceP5PointS0_Pfi)
        .other          _Z31matchPointsAndCalculateDistanceP5PointS0_Pfi,@"STO_CUDA_ENTRY STV_DEFAULT"
_Z31matchPointsAndCalculateDistanceP5PointS0_Pfi:
.text._Z31matchPointsAndCalculateDistanceP5PointS0_Pfi:
[----:B------:R-:W-:Y:S01]  /*0000*/  LDC R1, c[0x0][0x37c] ;  /* 0x0000df00ff017b82 */ /* 0x000fe20000000800 */
[----:B------:R-:W0:Y:S07]  /*0010*/  S2R R3, SR_TID.X ;  /* 0x0000000000037919 */ /* 0x000e2e0000002100 */
[----:B------:R-:W0:Y:S01]  /*0020*/  S2UR UR4, SR_CTAID.X ;  /* 0x00000000000479c3 */ /* 0x000e220000002500 */
[----:B------:R-:W1:Y:S07]  /*0030*/  LDCU UR9, c[0x0][0x398] ;  /* 0x00007300ff0977ac */ /* 0x000e6e0008000800 */
[----:B------:R-:W0:Y:S02]  /*0040*/  LDC R8, c[0x0][0x360] ;  /* 0x0000d800ff087b82 */ /* 0x000e240000000800 */
[----:B0-----:R-:W-:-:S05]  /*0050*/  IMAD R8, R8, UR4, R3 ;  /* 0x0000000408087c24 */ /* 0x001fca000f8e0203 */
[----:B-1----:R-:W-:-:S13]  /*0060*/  ISETP.GE.AND P0, PT, R8, UR9, PT ;  /* 0x0000000908007c0c */ /* 0x002fda000bf06270 */
[----:B------:R-:W-:Y:S05]  /*0070*/  @P0 EXIT ;  /* 0x000000000000094d */ /* 0x000fea0003800000 */
[----:B------:R-:W-:Y:S01]  /*0080*/  UISETP.GE.AND UP0, UPT, UR9, 0x1, UPT ;  /* 0x000000010900788c */ /* 0x000fe2000bf06270 */
[----:B------:R-:W-:Y:S01]  /*0090*/  MOV R11, 0x7f7fffff ;  /* 0x7f7fffff000b7802 */ /* 0x000fe20000000f00 */
[----:B------:R-:W0:Y:S07]  /*00a0*/  LDCU.64 UR10, c[0x0][0x358] ;  /* 0x00006b00ff0a77ac */ /* 0x000e2e0008000a00 */
[----:B------:R-:W-:Y:S05]  /*00b0*/  BRA.U !UP0, `(.L_x_0) ;  /* 0x0000001908a87547 */ /* 0x000fea000b800000 */
[----:B------:R-:W1:Y:S02]  /*00c0*/  LDC.64 R2, c[0x0][0x380] ;  /* 0x0000e000ff027b82 */ /* 0x000e640000000a00 */
[----:B-1----:R-:W-:-:S05]  /*00d0*/  IMAD.WIDE R2, R8, 0x10, R2 ;  /* 0x0000001008027825 */ /* 0x002fca00078e0202 */
[----:B0-----:R0:W5:Y:S04]  /*00e0*/  LDG.E R7, desc[UR10][R2.64] ;  /* 0x0000000a02077981 */ /* 0x001168000c1e1900 */
[----:B------:R0:W5:Y:S04]  /*00f0*/  LDG.E R6, desc[UR10][R2.64+0x4] ;  /* 0x0000040a02067981 */ /* 0x000168000c1e1900 */
[----:B------:R0:W5:Y:S01]  /*0100*/  LDG.E R9, desc[UR10][R2.64+0x8] ;  /* 0x0000080a02097981 */ /* 0x000162000c1e1900 */
[----:B------:R-:W-:Y:S01]  /*0110*/  UISETP.GE.U32.AND UP0, UPT, UR9, 0x8, UPT ;  /* 0x000000080900788c */ /* 0x000fe2000bf06070 */
[----:B------:R-:W-:Y:S01]  /*0120*/  HFMA2 R10, -RZ, RZ, 0, 0 ;  /* 0x00000000ff0a7431 */ /* 0x000fe200000001ff */
[----:B------:R-:W-:Y:S01]  /*0130*/  MOV R11, 0x7f7fffff ;  /* 0x7f7fffff000b7802 */ /* 0x000fe20000000f00 */
[----:B------:R-:W-:-:S06]  /*0140*/  ULOP3.LUT UR6, UR9, 0x7, URZ, 0xc0, !UPT ;  /* 0x0000000709067892 */ /* 0x000fcc000f8ec0ff */
[----:B0-----:R-:W-:Y:S06]  /*0150*/  BRA.U !UP0, `(.L_x_1) ;  /* 0x0000000d08647547 */ /* 0x001fec000b800000 */
[----:B------:R-:W0:Y:S01]  /*0160*/  LDCU.64 UR4, c[0x0][0x388] ;  /* 0x00007100ff0477ac */ /* 0x000e220008000a00 */
[----:B------:R-:W-:Y:S01]  /*0170*/  MOV R11, 0x7f7fffff ;  /* 0x7f7fffff000b7802 */ /* 0x000fe20000000f00 */
[----:B------:R-:W-:-:S04]  /*0180*/  ULOP3.LUT UR7, UR9, 0x7ffffff8, URZ, 0xc0, !UPT ;  /* 0x7ffffff809077892 */ /* 0x000fc8000f8ec0ff */
[----:B------:R-:W-:Y:S02]  /*0190*/  UIADD3 UR8, UPT, UPT, -UR7, URZ, URZ ;  /* 0x000000ff07087290 */ /* 0x000fe4000fffe1ff */
[----:B------:R-:W-:Y:S01]  /*01a0*/  MOV R10, UR7 ;  /* 0x00000007000a7c02 */ /* 0x000fe20008000f00 */
[----:B0-----:R-:W-:-:S04]  /*01b0*/  UIADD3 UR4, UP0, UPT, UR4, 0x40, URZ ;  /* 0x0000004004047890 */ /* 0x001fc8000ff1e0ff */
[----:B------:R-:W-:Y:S02]  /*01c0*/  UIADD3.X UR5, UPT, UPT, URZ, UR5, URZ, UP0, !UPT ;  /* 0x00000005ff057290 */ /* 0x000fe400087fe4ff */
[----:B------:R-:W-:-:S04]  /*01d0*/  MOV R4, UR4 ;  /* 0x0000000400047c02 */ /* 0x000fc80008000f00 */
[----:B------:R-:W-:-:S07]  /*01e0*/  MOV R5, UR5 ;  /* 0x0000000500057c02 */ /* 0x000fce0008000f00 */
.L_x_27:
[----:B------:R-:W2:Y:S04]  /*01f0*/  LDG.E R3, desc[UR10][R4.64+-0x3c] ;  /* 0xffffc40a04037981 */ /* 0x000ea8000c1e1900 */
[----:B------:R-:W3:Y:S04]  /*0200*/  LDG.E R0, desc[UR10][R4.64+-0x40] ;  /* 0xffffc00a04007981 */ /* 0x000ee8000c1e1900 */
[----:B------:R-:W4:Y:S01]  /*0210*/  LDG.E R2, desc[UR10][R4.64+-0x38] ;  /* 0xffffc80a04027981 */ /* 0x000f22000c1e1900 */
[----:B------:R-:W-:Y:S01]  /*0220*/  UIADD3 UR8, UPT, UPT, UR8, 0x8, URZ ;  /* 0x0000000808087890 */ /* 0x000fe2000fffe0ff */
[----:B------:R-:W-:Y:S03]  /*0230*/  BSSY.RECONVERGENT B0, `(.L_x_2) ;  /* 0x0000014000007945 */ /* 0x000fe60003800200 */
[----:B------:R-:W-:Y:S01]  /*0240*/  UISETP.NE.AND UP0, UPT, UR8, URZ, UPT ;  /* 0x000000ff0800728c */ /* 0x000fe2000bf05270 */
[----:B--2--5:R-:W-:Y:S01]  /*0250*/  FADD R3, R6, -R3 ;  /* 0x8000000306037221 */ /* 0x024fe20000000000 */
[----:B---3--:R-:W-:-:S03]  /*0260*/  FADD R0, R7, -R0 ;  /* 0x8000000007007221 */ /* 0x008fc60000000000 */
[----:B------:R-:W-:Y:S01]  /*0270*/  FMUL R3, R3, R3 ;  /* 0x0000000303037220 */ /* 0x000fe20000400000 */
[----:B----4-:R-:W-:-:S03]  /*0280*/  FADD R2, R9, -R2 ;  /* 0x8000000209027221 */ /* 0x010fc60000000000 */
[----:B------:R-:W-:-:S04]  /*0290*/  FFMA R3, R0, R0, R3 ;  /* 0x0000000000037223 */ /* 0x000fc80000000003 */
[----:B------:R-:W-:-:S04]  /*02a0*/  FFMA R3, R2, R2, R3 ;  /* 0x0000000202037223 */ /* 0x000fc80000000003 */
[----:B------:R0:W1:Y:S01]  /*02b0*/  MUFU.RSQ R2, R3 ;  /* 0x0000000300027308 */ /* 0x0000620000001400 */
[----:B------:R-:W-:-:S04]  /*02c0*/  IADD3 R0, PT, PT, R3, -0xd000000, RZ ;  /* 0xf300000003007810 */ /* 0x000fc80007ffe0ff */
[----:B------:R-:W-:-:S13]  /*02d0*/  ISETP.GT.U32.AND P0, PT, R0, 0x727fffff, PT ;  /* 0x727fffff0000780c */ /* 0x000fda0003f04070 */
[----:B01----:R-:W-:Y:S05]  /*02e0*/  @!P0 BRA `(.L_x_3) ;  /* 0x0000000000108947 */ /* 0x003fea0003800000 */
[----:B------:R-:W-:Y:S02]  /*02f0*/  MOV R0, R3 ;  /* 0x0000000300007202 */ /* 0x000fe40000000f00 */
[----:B------:R-:W-:-:S07]  /*0300*/  MOV R2, 0x320 ;  /* 0x0000032000027802 */ /* 0x000fce0000000f00 */
[----:B------:R-:W-:Y:S05]  /*0310*/  CALL.REL.NOINC `($__internal_0_$__cuda_sm20_sqrt_rn_f32_slowpath) ;  /* 0x0000001800207944 */ /* 0x000fea0003c00000 */
[----:B------:R-:W-:Y:S05]  /*0320*/  BRA `(.L_x_4) ;  /* 0x0000000000107947 */ /* 0x000fea0003800000 */
.L_x_3:
[----:B------:R-:W-:Y:S01]  /*0330*/  FMUL.FTZ R0, R3, R2 ;  /* 0x0000000203007220 */ /* 0x000fe20000410000 */
[----:B------:R-:W-:-:S03]  /*0340*/  FMUL.FTZ R2, R2, 0.5 ;  /* 0x3f00000002027820 */ /* 0x000fc60000410000 */
[----:B------:R-:W-:-:S04]  /*0350*/  FFMA R3, -R0, R0, R3 ;  /* 0x0000000000037223 */ /* 0x000fc80000000103 */
[----:B------:R-:W-:-:S07]  /*0360*/  FFMA R0, R3, R2, R0 ;  /* 0x0000000203007223 */ /* 0x000fce0000000000 */
.L_x_4:
[----:B------:R-:W-:Y:S05]  /*0370*/  BSYNC.RECONVERGENT B0 ;  /* 0x0000000000007941 */ /* 0x000fea0003800200 */
.L_x_2:
[----:B------:R-:W2:Y:S04]  /*0380*/  LDG.E R3, desc[UR10][R4.64+-0x2c] ;  /* 0xffffd40a04037981 */ /* 0x000ea8000c1e1900 */
[----:B------:R-:W3:Y:S04]  /*0390*/  LDG.E R2, desc[UR10][R4.64+-0x30] ;  /* 0xffffd00a04027981 */ /* 0x000ee8000c1e1900 */
[----:B------:R-:W4:Y:S01]  /*03a0*/  LDG.E R12, desc[UR10][R4.64+-0x28] ;  /* 0xffffd80a040c7981 */ /* 0x000f22000c1e1900 */
[CC--:B------:R-:W-:Y:S01]  /*03b0*/  FSETP.GEU.AND P0, PT, R0.reuse, R11.reuse, PT ;  /* 0x0000000b0000720b */ /* 0x0c0fe20003f0e000 */
[----:B------:R-:W-:Y:S03]  /*03c0*/  BSSY.RECONVERGENT B0, `(.L_x_5) ;  /* 0x0000014000007945 */ /* 0x000fe60003800200 */
[----:B------:R-:W-:Y:S01]  /*03d0*/  FSEL R11, R0, R11, !P0 ;  /* 0x0000000b000b7208 */ /* 0x000fe20004000000 */
[----:B--2---:R-:W-:Y:S01]  /*03e0*/  FADD R3, R6, -R3 ;  /* 0x8000000306037221 */ /* 0x004fe20000000000 */
        /* <DEDUP_REMOVED lines=13> */
.L_x_6:
[----:B------:R-:W-:Y:S01]  /*04c0*/  FMUL.FTZ R0, R3, R12 ;  /* 0x0000000c03007220 */ /* 0x000fe20000410000 */
[----:B------:R-:W-:-:S03]  /*04d0*/  FMUL.FTZ R2, R12, 0.5 ;  /* 0x3f0000000c027820 */ /* 0x000fc60000410000 */
[----:B------:R-:W-:-:S04]  /*04e0*/  FFMA R3, -R0, R0, R3 ;  /* 0x0000000000037223 */ /* 0x000fc80000000103 */
[----:B------:R-:W-:-:S07]  /*04f0*/  FFMA R0, R3, R2, R0 ;  /* 0x0000000203007223 */ /* 0x000fce0000000000 */
.L_x_7:
[----:B------:R-:W-:Y:S05]  /*0500*/  BSYNC.RECONVERGENT B0 ;  /* 0x0000000000007941 */ /* 0x000fea0003800200 */
.L_x_5:
        /* <DEDUP_REMOVED lines=20> */
.L_x_9:
[----:B------:R-:W-:Y:S01]  /*0650*/  FMUL.FTZ R0, R3, R12 ;  /* 0x0000000c03007220 */ /* 0x000fe20000410000 */
[----:B------:R-:W-:-:S03]  /*0660*/  FMUL.FTZ R2, R12, 0.5 ;  /* 0x3f0000000c027820 */ /* 0x000fc60000410000 */
[----:B------:R-:W-:-:S04]  /*0670*/  FFMA R3, -R0, R0, R3 ;  /* 0x0000000000037223 */ /* 0x000fc80000000103 */
[----:B------:R-:W-:-:S07]  /*0680*/  FFMA R0, R3, R2, R0 ;  /* 0x0000000203007223 */ /* 0x000fce0000000000 */
.L_x_10:
[----:B------:R-:W-:Y:S05]  /*0690*/  BSYNC.RECONVERGENT B0 ;  /* 0x0000000000007941 */ /* 0x000fea0003800200 */
.L_x_8:
        /* <DEDUP_REMOVED lines=20> */
.L_x_12:
[----:B------:R-:W-:Y:S01]  /*07e0*/  FMUL.FTZ R0, R3, R12 ;  /* 0x0000000c03007220 */ /* 0x000fe20000410000 */
[----:B------:R-:W-:-:S03]  /*07f0*/  FMUL.FTZ R2, R12, 0.5 ;  /* 0x3f0000000c027820 */ /* 0x000fc60000410000 */
[----:B------:R-:W-:-:S04]  /*0800*/  FFMA R3, -R0, R0, R3 ;  /* 0x0000000000037223 */ /* 0x000fc80000000103 */
[----:B------:R-:W-:-:S07]  /*0810*/  FFMA R0, R3, R2, R0 ;  /* 0x0000000203007223 */ /* 0x000fce0000000000 */
.L_x_13:
[----:B------:R-:W-:Y:S05]  /*0820*/  BSYNC.RECONVERGENT B0 ;  /* 0x0000000000007941 */ /* 0x000fea0003800200 */
.L_x_11:
        /* <DEDUP_REMOVED lines=20> */
.L_x_15:
[----:B------:R-:W-:Y:S01]  /*0970*/  FMUL.FTZ R0, R3, R12 ;  /* 0x0000000c03007220 */ /* 0x000fe20000410000 */
[----:B------:R-:W-:-:S03]  /*0980*/  FMUL.FTZ R2, R12, 0.5 ;  /* 0x3f0000000c027820 */ /* 0x000fc60000410000 */
[----:B------:R-:W-:-:S04]  /*0990*/  FFMA R3, -R0, R0, R3 ;  /* 0x0000000000037223 */ /* 0x000fc80000000103 */
[----:B------:R-:W-:-:S07]  /*09a0*/  FFMA R0, R3, R2, R0 ;  /* 0x0000000203007223 */ /* 0x000fce0000000000 */
.L_x_16:
[----:B------:R-:W-:Y:S05]  /*09b0*/  BSYNC.RECONVERGENT B0 ;  /* 0x0000000000007941 */ /* 0x000fea0003800200 */
.L_x_14:
        /* <DEDUP_REMOVED lines=20> */
.L_x_18:
[----:B------:R-:W-:Y:S01]  /*0b00*/  FMUL.FTZ R0, R3, R12 ;  /* 0x0000000c03007220 */ /* 0x000fe20000410000 */
[----:B------:R-:W-:-:S03]  /*0b10*/  FMUL.FTZ R2, R12, 0.5 ;  /* 0x3f0000000c027820 */ /* 0x000fc60000410000 */
[----:B------:R-:W-:-:S04]  /*0b20*/  FFMA R3, -R0, R0, R3 ;  /* 0x0000000000037223 */ /* 0x000fc80000000103 */
[----:B------:R-:W-:-:S07]  /*0b30*/  FFMA R0, R3, R2, R0 ;  /* 0x0000000203007223 */ /* 0x000fce0000000000 */
.L_x_19:
[----:B------:R-:W-:Y:S05]  /*0b40*/  BSYNC.RECONVERGENT B0 ;  /* 0x0000000000007941 */ /* 0x000fea0003800200 */
.L_x_17:
        /* <DEDUP_REMOVED lines=20> */
.L_x_21:
[----:B------:R-:W-:Y:S01]  /*0c90*/  FMUL.FTZ R0, R3, R12 ;  /* 0x0000000c03007220 */ /* 0x000fe20000410000 */
[----:B------:R-:W-:-:S03]  /*0ca0*/  FMUL.FTZ R2, R12, 0.5 ;  /* 0x3f0000000c027820 */ /* 0x000fc60000410000 */
[----:B------:R-:W-:-:S04]  /*0cb0*/  FFMA R3, -R0, R0, R3 ;  /* 0x0000000000037223 */ /* 0x000fc80000000103 */
[----:B------:R-:W-:-:S07]  /*0cc0*/  FFMA R0, R3, R2, R0 ;  /* 0x0000000203007223 */ /* 0x000fce0000000000 */
.L_x_22:
[----:B------:R-:W-:Y:S05]  /*0cd0*/  BSYNC.RECONVERGENT B0 ;  /* 0x0000000000007941 */ /* 0x000fea0003800200 */
.L_x_20:
        /* <DEDUP_REMOVED lines=16> */
[----:B------:R-:W-:Y:S01]  /*0de0*/  BSSY.RECONVERGENT B1, `(.L_x_25) ;  /* 0x0000004000017945 */ /* 0x000fe20003800200 */
[----:B------:R-:W-:Y:S02]  /*0df0*/  MOV R0, R12 ;  /* 0x0000000c00007202 */ /* 0x000fe40000000f00 */
[----:B------:R-:W-:-:S07]  /*0e00*/  MOV R2, 0xe20 ;  /* 0x00000e2000027802 */ /* 0x000fce0000000f00 */
[----:B------:R-:W-:Y:S05]  /*0e10*/  CALL.REL.NOINC `($__internal_0_$__cuda_sm20_sqrt_rn_f32_slowpath) ;  /* 0x0000000c00607944 */ /* 0x000fea0003c00000 */
[----:B------:R-:W-:Y:S05]  /*0e20*/  BSYNC.RECONVERGENT B1 ;  /* 0x0000000000017941 */ /* 0x000fea0003800200 */
.L_x_25:
[----:B------:R-:W-:Y:S01]  /*0e30*/  MOV R11, R0 ;  /* 0x00000000000b7202 */ /* 0x000fe20000000f00 */
[----:B------:R-:W-:Y:S06]  /*0e40*/  BRA `(.L_x_26) ;  /* 0x0000000000107947 */ /* 0x000fec0003800000 */
.L_x_24:
[----:B------:R-:W-:Y:S01]  /*0e50*/  FMUL.FTZ R11, R12, R3 ;  /* 0x000000030c0b7220 */ /* 0x000fe20000410000 */
[----:B------:R-:W-:-:S03]  /*0e60*/  FMUL.FTZ R2, R3, 0.5 ;  /* 0x3f00000003027820 */ /* 0x000fc60000410000 */
[----:B------:R-:W-:-:S04]  /*0e70*/  FFMA R0, -R11, R11, R12 ;  /* 0x0000000b0b007223 */ /* 0x000fc8000000010c */
[----:B------:R-:W-:-:S07]  /*0e80*/  FFMA R11, R0, R2, R11 ;  /* 0x00000002000b7223 */ /* 0x000fce000000000b */
.L_x_26:
[----:B------:R-:W-:Y:S05]  /*0e90*/  BSYNC.RECONVERGENT B0 ;  /* 0x0000000000007941 */ /* 0x000fea0003800200 */
.L_x_23:
[CC--:B------:R-:W-:Y:S02]  /*0ea0*/  FSETP.GEU.AND P0, PT, R11.reuse, R18.reuse, PT ;  /* 0x000000120b00720b */ /* 0x0c0fe40003f0e000 */
[----:B------:R-:W-:Y:S02]  /*0eb0*/  IADD3 R4, P1, PT, R4, 0x80, RZ ;  /* 0x0000008004047810 */ /* 0x000fe40007f3e0ff */
[----:B------:R-:W-:Y:S02]  /*0ec0*/  FSEL R11, R11, R18, !P0 ;  /* 0x000000120b0b7208 */ /* 0x000fe40004000000 */
[----:B------:R-:W-:Y:S01]  /*0ed0*/  IADD3.X R5, PT, PT, RZ, R5, RZ, P1, !PT ;  /* 0x00000005ff057210 */ /* 0x000fe20000ffe4ff */
[----:B------:R-:W-:Y:S08]  /*0ee0*/  BRA.U UP0, `(.L_x_27) ;  /* 0xfffffff100c07547 */ /* 0x000ff0000b83ffff */
.L_x_1:
[----:B------:R-:W-:-:S09]  /*0ef0*/  UISETP.NE.AND UP0, UPT, UR6, URZ, UPT ;  /* 0x000000ff0600728c */ /* 0x000fd2000bf05270 */
[----:B------:R-:W-:Y:S05]  /*0f00*/  BRA.U !UP0, `(.L_x_0) ;  /* 0x0000000d08147547 */ /* 0x000fea000b800000 */
[----:B------:R-:W0:Y:S01]  /*0f10*/  LDCU UR4, c[0x0][0x398] ;  /* 0x00007300ff0477ac */ /* 0x000e220008000800 */
[----:B------:R-:W-:Y:S02]  /*0f20*/  UISETP.GE.U32.AND UP0, UPT, UR6, 0x4, UPT ;  /* 0x000000040600788c */ /* 0x000fe4000bf06070 */
[----:B0-----:R-:W-:-:S07]  /*0f30*/  ULOP3.LUT UR4, UR4, 0x3, URZ, 0xc0, !UPT ;  /* 0x0000000304047892 */ /* 0x001fce000f8ec0ff */
[----:B------:R-:W-:Y:S05]  /*0f40*/  BRA.U !UP0, `(.L_x_28) ;  /* 0x0000000508a07547 */ /* 0x000fea000b800000 */
[----:B------:R-:W0:Y:S02]  /*0f50*/  LDC.64 R4, c[0x0][0x388] ;  /* 0x0000e200ff047b82 */ /* 0x000e240000000a00 */
[----:B0-----:R-:W-:-:S05]  /*0f60*/  IMAD.WIDE.U32 R4, R10, 0x10, R4 ;  /* 0x000000100a047825 */ /* 0x001fca00078e0004 */
[----:B------:R-:W2:Y:S04]  /*0f70*/  LDG.E R3, desc[UR10][R4.64+0x4] ;  /* 0x0000040a04037981 */ /* 0x000ea8000c1e1900 */
[----:B------:R-:W3:Y:S04]  /*0f80*/  LDG.E R0, desc[UR10][R4.64] ;  /* 0x0000000a04007981 */ /* 0x000ee8000c1e1900 */
[----:B------:R-:W4:Y:S01]  /*0f90*/  LDG.E R2, desc[UR10][R4.64+0x8] ;  /* 0x0000080a04027981 */ /* 0x000f22000c1e1900 */
[----:B------:R-:W-:Y:S01]  /*0fa0*/  BSSY.RECONVERGENT B0, `(.L_x_29) ;  /* 0x0000013000007945 */ /* 0x000fe20003800200 */
        /* <DEDUP_REMOVED lines=14> */
.L_x_30:
[----:B------:R-:W-:Y:S01]  /*1090*/  FMUL.FTZ R0, R3, R2 ;  /* 0x0000000203007220 */ /* 0x000fe20000410000 */
[----:B------:R-:W-:-:S03]  /*10a0*/  FMUL.FTZ R2, R2, 0.5 ;  /* 0x3f00000002027820 */ /* 0x000fc60000410000 */
[----:B------:R-:W-:-:S04]  /*10b0*/  FFMA R3, -R0, R0, R3 ;  /* 0x0000000000037223 */ /* 0x000fc80000000103 */
[----:B------:R-:W-:-:S07]  /*10c0*/  FFMA R0, R3, R2, R0 ;  /* 0x0000000203007223 */ /* 0x000fce0000000000 */
.L_x_31:
[----:B------:R-:W-:Y:S05]  /*10d0*/  BSYNC.RECONVERGENT B0 ;  /* 0x0000000000007941 */ /* 0x000fea0003800200 */
.L_x_29:
        /* <DEDUP_REMOVED lines=20> */
.L_x_33:
[----:B------:R-:W-:Y:S01]  /*1220*/  FMUL.FTZ R0, R3, R12 ;  /* 0x0000000c03007220 */ /* 0x000fe20000410000 */
[----:B------:R-:W-:-:S03]  /*1230*/  FMUL.FTZ R2, R12, 0.5 ;  /* 0x3f0000000c027820 */ /* 0x000fc60000410000 */
[----:B------:R-:W-:-:S04]  /*1240*/  FFMA R3, -R0, R0, R3 ;  /* 0x0000000000037223 */ /* 0x000fc80000000103 */
[----:B------:R-:W-:-:S07]  /*1250*/  FFMA R0, R3, R2, R0 ;  /* 0x0000000203007223 */ /* 0x000fce0000000000 */
.L_x_34:
[----:B------:R-:W-:Y:S05]  /*1260*/  BSYNC.RECONVERGENT B0 ;  /* 0x0000000000007941 */ /* 0x000fea0003800200 */
.L_x_32:
        /* <DEDUP_REMOVED lines=20> */
.L_x_36:
[----:B------:R-:W-:Y:S01]  /*13b0*/  FMUL.FTZ R0, R3, R12 ;  /* 0x0000000c03007220 */ /* 0x000fe20000410000 */
[----:B------:R-:W-:-:S03]  /*13c0*/  FMUL.FTZ R2, R12, 0.5 ;  /* 0x3f0000000c027820 */ /* 0x000fc60000410000 */
[----:B------:R-:W-:-:S04]  /*13d0*/  FFMA R3, -R0, R0, R3 ;  /* 0x0000000000037223 */ /* 0x000fc80000000103 */
[----:B------:R-:W-:-:S07]  /*13e0*/  FFMA R0, R3, R2, R0 ;  /* 0x0000000203007223 */ /* 0x000fce0000000000 */
.L_x_37:
[----:B------:R-:W-:Y:S05]  /*13f0*/  BSYNC.RECONVERGENT B0 ;  /* 0x0000000000007941 */ /* 0x000fea0003800200 */
.L_x_35:
[----:B------:R-:W2:Y:S04]  /*1400*/  LDG.E R3, desc[UR10][R4.64+0x34] ;  /* 0x0000340a04037981 */ /* 0x000ea8000c1e1900 */
[----:B------:R-:W3:Y:S04]  /*1410*/  LDG.E R2, desc[UR10][R4.64+0x30] ;  /* 0x0000300a04027981 */ /* 0x000ee8000c1e1900 */
[----:B------:R0:W4:Y:S01]  /*1420*/  LDG.E R12, desc[UR10][R4.64+0x38] ;  /* 0x0000380a040c7981 */ /* 0x000122000c1e1900 */
[CC--:B------:R-:W-:Y:S01]  /*1430*/  FSETP.GEU.AND P0, PT, R0.reuse, R11.reuse, PT ;  /* 0x0000000b0000720b */ /* 0x0c0fe20003f0e000 */
[----:B------:R-:W-:Y:S03]  /*1440*/  BSSY.RECONVERGENT B0, `(.L_x_38) ;  /* 0x0000015000007945 */ /* 0x000fe60003800200 */
[----:B0-----:R-:W-:Y:S01]  /*1450*/  FSEL R4, R0, R11, !P0 ;  /* 0x0000000b00047208 */ /* 0x001fe20004000000 */
        /* <DEDUP_REMOVED lines=13> */
[----:B------:R-:W-:Y:S01]  /*1530*/  MOV R11, R0 ;  /* 0x00000000000b7202 */ /* 0x000fe20000000f00 */
[----:B------:R-:W-:Y:S06]  /*1540*/  BRA `(.L_x_40) ;  /* 0x0000000000107947 */ /* 0x000fec0003800000 */
.L_x_39:
[----:B------:R-:W-:Y:S01]  /*1550*/  FMUL.FTZ R11, R12, R3 ;  /* 0x000000030c0b7220 */ /* 0x000fe20000410000 */
[----:B------:R-:W-:-:S03]  /*1560*/  FMUL.FTZ R2, R3, 0.5 ;  /* 0x3f00000003027820 */ /* 0x000fc60000410000 */
[----:B------:R-:W-:-:S04]  /*1570*/  FFMA R0, -R11, R11, R12 ;  /* 0x0000000b0b007223 */ /* 0x000fc8000000010c */
[----:B------:R-:W-:-:S07]  /*1580*/  FFMA R11, R0, R2, R11 ;  /* 0x00000002000b7223 */ /* 0x000fce000000000b */
.L_x_40:
[----:B------:R-:W-:Y:S05]  /*1590*/  BSYNC.RECONVERGENT B0 ;  /* 0x0000000000007941 */ /* 0x000fea0003800200 */
.L_x_38:
[CC--:B------:R-:W-:Y:S02]  /*15a0*/  FSETP.GEU.AND P0, PT, R11.reuse, R4.reuse, PT ;  /* 0x000000040b00720b */ /* 0x0c0fe40003f0e000 */
[----:B------:R-:W-:Y:S02]  /*15b0*/  IADD3 R10, PT, PT, R10, 0x4, RZ ;  /* 0x000000040a0a7810 */ /* 0x000fe40007ffe0ff */
[----:B------:R-:W-:-:S09]  /*15c0*/  FSEL R11, R11, R4, !P0 ;  /* 0x000000040b0b7208 */ /* 0x000fd20004000000 */
.L_x_28:
[----:B------:R-:W-:-:S09]  /*15d0*/  UISETP.NE.AND UP0, UPT, UR4, URZ, UPT ;  /* 0x000000ff0400728c */ /* 0x000fd2000bf05270 */
[----:B------:R-:W-:Y:S05]  /*15e0*/  BRA.U !UP0, `(.L_x_0) ;  /* 0x00000005085c7547 */ /* 0x000fea000b800000 */
[----:B------:R-:W-:-:S09]  /*15f0*/  UISETP.NE.AND UP0, UPT, UR4, 0x1, UPT ;  /* 0x000000010400788c */ /* 0x000fd2000bf05270 */
        /* <DEDUP_REMOVED lines=21> */
.L_x_43:
[----:B------:R-:W-:Y:S01]  /*1750*/  FMUL.FTZ R0, R3, R2 ;  /* 0x0000000203007220 */ /* 0x000fe20000410000 */
[----:B------:R-:W-:-:S03]  /*1760*/  FMUL.FTZ R2, R2, 0.5 ;  /* 0x3f00000002027820 */ /* 0x000fc60000410000 */
[----:B------:R-:W-:-:S04]  /*1770*/  FFMA R3, -R0, R0, R3 ;  /* 0x0000000000037223 */ /* 0x000fc80000000103 */
[----:B------:R-:W-:-:S07]  /*1780*/  FFMA R0, R3, R2, R0 ;  /* 0x0000000203007223 */ /* 0x000fce0000000000 */
.L_x_44:
[----:B------:R-:W-:Y:S05]  /*1790*/  BSYNC.RECONVERGENT B0 ;  /* 0x0000000000007941 */ /* 0x000fea0003800200 */
.L_x_42:
        /* <DEDUP_REMOVED lines=21> */
.L_x_46:
[----:B------:R-:W-:Y:S01]  /*18f0*/  FMUL.FTZ R11, R12, R3 ;  /* 0x000000030c0b7220 */ /* 0x000fe20000410000 */
[----:B------:R-:W-:-:S03]  /*1900*/  FMUL.FTZ R2, R3, 0.5 ;  /* 0x3f00000003027820 */ /* 0x000fc60000410000 */
[----:B------:R-:W-:-:S04]  /*1910*/  FFMA R0, -R11, R11, R12 ;  /* 0x0000000b0b007223 */ /* 0x000fc8000000010c */
[----:B------:R-:W-:-:S07]  /*1920*/  FFMA R11, R0, R2, R11 ;  /* 0x00000002000b7223 */ /* 0x000fce000000000b */
.L_x_47:
[----:B------:R-:W-:Y:S05]  /*1930*/  BSYNC.RECONVERGENT B0 ;  /* 0x0000000000007941 */ /* 0x000fea0003800200 */
.L_x_45:
[CC--:B------:R-:W-:Y:S02]  /*1940*/  FSETP.GEU.AND P0, PT, R11.reuse, R4.reuse, PT ;  /* 0x000000040b00720b */ /* 0x0c0fe40003f0e000 */
[----:B------:R-:W-:Y:S02]  /*1950*/  IADD3 R10, PT, PT, R10, 0x2, RZ ;  /* 0x000000020a0a7810 */ /* 0x000fe40007ffe0ff */
[----:B------:R-:W-:-:S09]  /*1960*/  FSEL R11, R11, R4, !P0 ;  /* 0x000000040b0b7208 */ /* 0x000fd20004000000 */
.L_x_41:
[----:B------:R-:W0:Y:S02]  /*1970*/  LDCU UR5, c[0x0][0x398] ;  /* 0x00007300ff0577ac */ /* 0x000e240008000800 */
[----:B0-----:R-:W-:-:S04]  /*1980*/  ULOP3.LUT UR5, UR5, 0x1, URZ, 0xc0, !UPT ;  /* 0x0000000105057892 */ /* 0x001fc8000f8ec0ff */
[----:B------:R-:W-:-:S09]  /*1990*/  UISETP.NE.U32.AND UP0, UPT, UR5, 0x1, UPT ;  /* 0x000000010500788c */ /* 0x000fd2000bf05070 */
[----:B------:R-:W-:Y:S05]  /*19a0*/  BRA.U UP0, `(.L_x_0) ;  /* 0x00000001006c7547 */ /* 0x000fea000b800000 */
        /* <DEDUP_REMOVED lines=20> */
.L_x_49:
[----:B------:R-:W-:Y:S01]  /*1af0*/  FMUL.FTZ R0, R5, R4 ;  /* 0x0000000405007220 */ /* 0x000fe20000410000 */
[----:B------:R-:W-:-:S03]  /*1b00*/  FMUL.FTZ R2, R4, 0.5 ;  /* 0x3f00000004027820 */ /* 0x000fc60000410000 */
[----:B------:R-:W-:-:S04]  /*1b10*/  FFMA R3, -R0, R0, R5 ;  /* 0x0000000000037223 */ /* 0x000fc80000000105 */
[----:B------:R-:W-:-:S07]  /*1b20*/  FFMA R0, R3, R2, R0 ;  /* 0x0000000203007223 */ /* 0x000fce0000000000 */
.L_x_50:
[----:B------:R-:W-:Y:S05]  /*1b30*/  BSYNC.RECONVERGENT B0 ;  /* 0x0000000000007941 */ /* 0x000fea0003800200 */
.L_x_48:
[----:B------:R-:W-:-:S04]  /*1b40*/  FSETP.GEU.AND P0, PT, R0, R11, PT ;  /* 0x0000000b0000720b */ /* 0x000fc80003f0e000 */
[----:B------:R-:W-:-:S09]  /*1b50*/  FSEL R11, R0, R11, !P0 ;  /* 0x0000000b000b7208 */ /* 0x000fd20004000000 */
.L_x_0:
[----:B------:R-:W1:Y:S02]  /*1b60*/  LDC.64 R2, c[0x0][0x390] ;  /* 0x0000e400ff027b82 */ /* 0x000e640000000a00 */
[----:B-1---5:R-:W-:-:S05]  /*1b70*/  IMAD.WIDE R8, R8, 0x4, R2 ;  /* 0x0000000408087825 */ /* 0x022fca00078e0202 */
[----:B0-----:R-:W-:Y:S01]  /*1b80*/  STG.E desc[UR10][R8.64], R11 ;  /* 0x0000000b08007986 */ /* 0x001fe2000c10190a */
[----:B------:R-:W-:Y:S05]  /*1b90*/  EXIT ;  /* 0x000000000000794d */ /* 0x000fea0003800000 */
        .weak           $__internal_0_$__cuda_sm20_sqrt_rn_f32_slowpath
        .type           $__internal_0_$__cuda_sm20_sqrt_rn_f32_slowpath,@function
        .size           $__internal_0_$__cuda_sm20_sqrt_rn_f32_slowpath,(.L_x_53 - $__internal_0_$__cuda_sm20_sqrt_rn_f32_slowpath)
$__internal_0_$__cuda_sm20_sqrt_rn_f32_slowpath:
[----:B------:R-:W-:-:S13]  /*1ba0*/  LOP3.LUT P0, RZ, R0, 0x7fffffff, RZ, 0xc0, !PT ;  /* 0x7fffffff00ff7812 */ /* 0x000fda000780c0ff */
[----:B------:R-:W-:Y:S01]  /*1bb0*/  @!P0 MOV R13, R0 ;  /* 0x00000000000d8202 */ /* 0x000fe20000000f00 */
[----:B------:R-:W-:Y:S06]  /*1bc0*/  @!P0 BRA `(.L_x_51) ;  /* 0x0000000000408947 */ /* 0x000fec0003800000 */
[----:B------:R-:W-:-:S13]  /*1bd0*/  FSETP.GEU.FTZ.AND P0, PT, R0, RZ, PT ;  /* 0x000000ff0000720b */ /* 0x000fda0003f1e000 */
[----:B------:R-:W-:Y:S01]  /*1be0*/  @!P0 MOV R13, 0x7fffffff ;  /* 0x7fffffff000d8802 */ /* 0x000fe20000000f00 */
[----:B------:R-:W-:Y:S06]  /*1bf0*/  @!P0 BRA `(.L_x_51) ;  /* 0x0000000000348947 */ /* 0x000fec0003800000 */
[----:B------:R-:W-:-:S13]  /*1c00*/  FSETP.GTU.FTZ.AND P0, PT, |R0|, +INF , PT ;  /* 0x7f8000000000780b */ /* 0x000fda0003f1c200 */
[----:B------:R-:W-:Y:S01]  /*1c10*/  @P0 FADD.FTZ R13, R0, 1 ;  /* 0x3f800000000d0421 */ /* 0x000fe20000010000 */
[----:B------:R-:W-:Y:S06]  /*1c20*/  @P0 BRA `(.L_x_51) ;  /* 0x0000000000280947 */ /* 0x000fec0003800000 */
[----:B------:R-:W-:-:S13]  /*1c30*/  FSETP.NEU.FTZ.AND P0, PT, |R0|, +INF , PT ;  /* 0x7f8000000000780b */ /* 0x000fda0003f1d200 */
[----:B------:R-:W-:-:S04]  /*1c40*/  @P0 FFMA R14, R0, 1.84467440737095516160e+19, RZ ;  /* 0x5f800000000e0823 */ /* 0x000fc800000000ff */
[----:B------:R-:W0:Y:S02]  /*1c50*/  @P0 MUFU.RSQ R15, R14 ;  /* 0x0000000e000f0308 */ /* 0x000e240000001400 */
[----:B0-----:R-:W-:Y:S01]  /*1c60*/  @P0 FMUL.FTZ R3, R14, R15 ;  /* 0x0000000f0e030220 */ /* 0x001fe20000410000 */
[----:B------:R-:W-:-:S03]  /*1c70*/  @P0 FMUL.FTZ R12, R15, 0.5 ;  /* 0x3f0000000f0c0820 */ /* 0x000fc60000410000 */
[----:B------:R-:W-:-:S04]  /*1c80*/  @P0 FADD.FTZ R13, -R3, -RZ ;  /* 0x800000ff030d0221 */ /* 0x000fc80000010100 */
[----:B------:R-:W-:Y:S01]  /*1c90*/  @P0 FFMA R16, R3, R13, R14 ;  /* 0x0000000d03100223 */ /* 0x000fe2000000000e */
[----:B------:R-:W-:-:S03]  /*1ca0*/  @!P0 MOV R13, R0 ;  /* 0x00000000000d8202 */ /* 0x000fc60000000f00 */
[----:B------:R-:W-:-:S04]  /*1cb0*/  @P0 FFMA R12, R16, R12, R3 ;  /* 0x0000000c100c0223 */ /* 0x000fc80000000003 */
[----:B------:R-:W-:-:S07]  /*1cc0*/  @P0 FMUL.FTZ R13, R12, 2.3283064365386962891e-10 ;  /* 0x2f8000000c0d0820 */ /* 0x000fce0000410000 */
.L_x_51:
[----:B------:R-:W-:Y:S01]  /*1cd0*/  HFMA2 R3, -RZ, RZ, 0, 0 ;  /* 0x00000000ff037431 */ /* 0x000fe200000001ff */
[----:B------:R-:W-:-:S03]  /*1ce0*/  MOV R0, R13 ;  /* 0x0000000d00007202 */ /* 0x000fc60000000f00 */
[----:B------:R-:W-:Y:S05]  /*1cf0*/  RET.REL.NODEC R2 `(_Z31matchPointsAndCalculateDistanceP5PointS0_Pfi) ;  /* 0xffffffe002c07950 */ /* 0x000fea0003c3ffff */
.L_x_52:
[----:B------:R-:W-:-:S00]  /*1d00*/  BRA `(.L_x_52) ;  /* 0xfffffffc00fc7947 */ /* 0x000fc0000383ffff */
[----:B------:R-:W-:-:S00]  /*1d10*/  NOP ;  /* 0x0000000000007918 */ /* 0x000fc00000000000 */
        /* <DEDUP_REMOVED lines=14> */
.L_x_53:


//--------------------- .nv.shared.reserved.0     --------------------------
	.section	.nv.shared.reserved.0,"aw",@nobits
	.weak		__nv_reservedSMEM_offset_0_alias
	.size		__nv_reservedSMEM_offset_0_alias, 0, 64
	.other		__nv_reservedSMEM_offset_0_alias,@"STO_CUDA_RESERVED_SHARED STV_DEFAULT"
__nv_reservedSMEM_offset_0_alias:
	.zero		0
	.zero		64


//--------------------- .nv.constant0._Z31matchPointsAndCalculateDistanceP5PointS0_Pfi --------------------------
	.section	.nv.constant0._Z31matchPointsAndCalculateDistanceP5PointS0_Pfi,"a",@progbits
	.sectionflags	@""
	.align	4
.nv.constant0._Z31matchPointsAndCalculateDistanceP5PointS0_Pfi:
	.zero		924


//--------------------- SYMBOLS --------------------------

	.type		.nv.reservedSmem.offset0,@object
	.size		.nv.reservedSmem.offset0,0x4
